	.headerflags	@"EF_CUDA_TEXMODE_UNIFIED EF_CUDA_64BIT_ADDRESS EF_CUDA_SM86 EF_CUDA_VIRTUAL_SM(EF_CUDA_SM86)"
	.elftype	@"ET_EXEC"


//--------------------- .nv.info                  --------------------------
	.section	.nv.info,"",@"SHT_CUDA_INFO"
	.align	4


	//----- nvinfo : EIATTR_REGCOUNT
	.align		4
        /*0000*/ 	.byte	0x04, 0x2f
        /*0002*/ 	.short	(.L_1 - .L_0)
	.align		4
.L_0:
        /*0004*/ 	.word	index@(causal_conv1d_fwd_kernel)
        /*0008*/ 	.word	0x00000026


	//----- nvinfo : EIATTR_MAX_STACK_SIZE
	.align		4
.L_1:
        /*000c*/ 	.byte	0x04, 0x23
        /*000e*/ 	.short	(.L_3 - .L_2)
	.align		4
.L_2:
        /*0010*/ 	.word	index@(causal_conv1d_fwd_kernel)
        /*0014*/ 	.word	0x00000000


	//----- nvinfo : EIATTR_MIN_STACK_SIZE
	.align		4
.L_3:
        /*0018*/ 	.byte	0x04, 0x12
        /*001a*/ 	.short	(.L_5 - .L_4)
	.align		4
.L_4:
        /*001c*/ 	.word	index@(causal_conv1d_fwd_kernel)
        /*0020*/ 	.word	0x00000000


	//----- nvinfo : EIATTR_FRAME_SIZE
	.align		4
.L_5:
        /*0024*/ 	.byte	0x04, 0x11
        /*0026*/ 	.short	(.L_7 - .L_6)
	.align		4
.L_6:
        /*0028*/ 	.word	index@(causal_conv1d_fwd_kernel)
        /*002c*/ 	.word	0x00000000
.L_7:


//--------------------- .nv.info.causal_conv1d_fwd_kernel --------------------------
	.section	.nv.info.causal_conv1d_fwd_kernel,"",@"SHT_CUDA_INFO"
	.align	4


	//----- nvinfo : EIATTR_CUDA_API_VERSION
	.align		4
        /*0000*/ 	.byte	0x04, 0x37
        /*0002*/ 	.short	(.L_9 - .L_8)
.L_8:
        /*0004*/ 	.word	0x0000007b


	//----- nvinfo : EIATTR_SW2861232_WAR
	.align		4
.L_9:
        /*0008*/ 	.byte	0x01, 0x35
	.zero		2


	//----- nvinfo : EIATTR_PARAM_CBANK
	.align		4
        /*000c*/ 	.byte	0x04, 0x0a
        /*000e*/ 	.short	(.L_11 - .L_10)
	.align		4
.L_10:
        /*0010*/ 	.word	index@(.nv.constant0.causal_conv1d_fwd_kernel)
        /*0014*/ 	.short	0x0160
        /*0016*/ 	.short	0x002c


	//----- nvinfo : EIATTR_CBANK_PARAM_SIZE
	.align		4
.L_11:
        /*0018*/ 	.byte	0x03, 0x19
        /*001a*/ 	.short	0x002c


	//----- nvinfo : EIATTR_KPARAM_INFO
	.align		4
        /*001c*/ 	.byte	0x04, 0x17
        /*001e*/ 	.short	(.L_13 - .L_12)
.L_12:
        /*0020*/ 	.word	0x00000000
        /*0024*/ 	.short	0x0005
        /*0026*/ 	.short	0x0028
        /*0028*/ 	.byte	0x00, 0xf0, 0x11, 0x00


	//----- nvinfo : EIATTR_KPARAM_INFO
	.align		4
.L_13:
        /*002c*/ 	.byte	0x04, 0x17
        /*002e*/ 	.short	(.L_15 - .L_14)
.L_14:
        /*0030*/ 	.word	0x00000000
        /*0034*/ 	.short	0x0004
        /*0036*/ 	.short	0x0020
        /*0038*/ 	.byte	0x00, 0xf0, 0x21, 0x00


	//----- nvinfo : EIATTR_KPARAM_INFO
	.align		4
.L_15:
        /*003c*/ 	.byte	0x04, 0x17
        /*003e*/ 	.short	(.L_17 - .L_16)
.L_16:
        /*0040*/ 	.word	0x00000000
        /*0044*/ 	.short	0x0003
        /*0046*/ 	.short	0x0018
        /*0048*/ 	.byte	0x00, 0xf0, 0x21, 0x00


	//----- nvinfo : EIATTR_KPARAM_INFO
	.align		4
.L_17:
        /*004c*/ 	.byte	0x04, 0x17
        /*004e*/ 	.short	(.L_19 - .L_18)
.L_18:
        /*0050*/ 	.word	0x00000000
        /*0054*/ 	.short	0x0002
        /*0056*/ 	.short	0x0010
        /*0058*/ 	.byte	0x00, 0xf0, 0x21, 0x00


	//----- nvinfo : EIATTR_KPARAM_INFO
	.align		4
.L_19:
        /*005c*/ 	.byte	0x04, 0x17
        /*005e*/ 	.short	(.L_21 - .L_20)
.L_20:
        /*0060*/ 	.word	0x00000000
        /*0064*/ 	.short	0x0001
        /*0066*/ 	.short	0x0008
        /*0068*/ 	.byte	0x00, 0xf0, 0x21, 0x00


	//----- nvinfo : EIATTR_KPARAM_INFO
	.align		4
.L_21:
        /*006c*/ 	.byte	0x04, 0x17
        /*006e*/ 	.short	(.L_23 - .L_22)
.L_22:
        /*0070*/ 	.word	0x00000000
        /*0074*/ 	.short	0x0000
        /*0076*/ 	.short	0x0000
        /*0078*/ 	.byte	0x00, 0xf0, 0x21, 0x00


	//----- nvinfo : EIATTR_MAXREG_COUNT
	.align		4
.L_23:
        /*007c*/ 	.byte	0x03, 0x1b
        /*007e*/ 	.short	0x00ff


	//----- nvinfo : EIATTR_COOP_GROUP_MASK_REGIDS
	.align		4
        /*0080*/ 	.byte	0x04, 0x29
        /*0082*/ 	.short	(.L_25 - .L_24)


	//   ....[0]....
.L_24:
        /*0084*/ 	.word	0xffffffff


	//   ....[1]....
        /*0088*/ 	.word	0xffffffff


	//   ....[2]....
        /*008c*/ 	.word	0xffffffff


	//   ....[3]....
        /*0090*/ 	.word	0xffffffff


	//----- nvinfo : EIATTR_COOP_GROUP_INSTR_OFFSETS
	.align		4
.L_25:
        /*0094*/ 	.byte	0x04, 0x28
        /*0096*/ 	.short	(.L_27 - .L_26)


	//   ....[0]....
.L_26:
        /*0098*/ 	.word	0x00000250


	//   ....[1]....
        /*009c*/ 	.word	0x00000260


	//   ....[2]....
        /*00a0*/ 	.word	0x000004e0


	//   ....[3]....
        /*00a4*/ 	.word	0x00000810


	//----- nvinfo : EIATTR_EXIT_INSTR_OFFSETS
	.align		4
.L_27:
        /*00a8*/ 	.byte	0x04, 0x1c
        /*00aa*/ 	.short	(.L_29 - .L_28)


	//   ....[0]....
.L_28:
        /*00ac*/ 	.word	0x00000b60


	//   ....[1]....
        /*00b0*/ 	.word	0x00000b80


	//----- nvinfo : EIATTR_MAX_THREADS
	.align		4
.L_29:
        /*00b4*/ 	.byte	0x04, 0x05
        /*00b6*/ 	.short	(.L_31 - .L_30)
.L_30:
        /*00b8*/ 	.word	0x00000080
        /*00bc*/ 	.word	0x00000001
        /*00c0*/ 	.word	0x00000001
.L_31:


//--------------------- .nv.rel.action            --------------------------
	.section	.nv.rel.action,"",@"SHT_CUDA_RELOCINFO"
	.align	8
	.sectionentsize	8
        /*0000*/ 	.byte	0x73, 0x00, 0x00, 0x00, 0x00, 0x00, 0x00, 0x00, 0x00, 0x00, 0x00, 0x11, 0x25, 0x00, 0x05, 0x36


//--------------------- .nv.constant0.causal_conv1d_fwd_kernel --------------------------
	.section	.nv.constant0.causal_conv1d_fwd_kernel,"a",@progbits
	.align	4
.nv.constant0.causal_conv1d_fwd_kernel:
	.zero		396


//--------------------- .text.causal_conv1d_fwd_kernel --------------------------
	.section	.text.causal_conv1d_fwd_kernel,"ax",@progbits
	.sectionflags	@"SHF_BARRIERS=1"
	.sectioninfo	@"SHI_REGISTERS=38"
	.align	128
        .global         causal_conv1d_fwd_kernel
        .type           causal_conv1d_fwd_kernel,@function
        .size           causal_conv1d_fwd_kernel,(.L_x_1 - causal_conv1d_fwd_kernel)
        .other          causal_conv1d_fwd_kernel,@"STO_CUDA_ENTRY STV_DEFAULT"
causal_conv1d_fwd_kernel:
.text.causal_conv1d_fwd_kernel:
[----:B------:R-:W-:-:S02]  /*0000*/  IMAD.MOV.U32 R1, RZ, RZ, c[0x0][0x28] ;  /* 0x00000a00ff017624 */ /* 0x000fc400078e00ff */
[----:B------:R-:W0:Y:S01]  /*0010*/  S2R R4, SR_CTAID.Y ;  /* 0x0000000000047919 */ /* 0x000e220000002600 */
[----:B------:R-:W-:Y:S01]  /*0020*/  IMAD.MOV.U32 R11, RZ, RZ, 0x4 ;  /* 0x00000004ff0b7424 */ /* 0x000fe200078e00ff */
[----:B------:R-:W-:Y:S01]  /*0030*/  ULDC.64 UR4, c[0x0][0x118] ;  /* 0x0000460000047ab9 */ /* 0x000fe20000000a00 */
[----:B0-----:R-:W-:-:S04]  /*0040*/  IMAD.SHL.U32 R4, R4, 0x2, RZ ;  /* 0x0000000204047824 */ /* 0x001fc800078e00ff */
[----:B------:R-:W-:-:S05]  /*0050*/  IMAD.WIDE R4, R4, R11, c[0x0][0x180] ;  /* 0x0000600004047625 */ /* 0x000fca00078e020b */
[----:B------:R-:W2:Y:S01]  /*0060*/  LDG.E R0, [R4.64] ;  /* 0x0000000404007981 */ /* 0x000ea2000c1e1900 */
[----:B------:R-:W-:Y:S02]  /*0070*/  IMAD.MOV.U32 R8, RZ, RZ, 0x2 ;  /* 0x00000002ff087424 */ /* 0x000fe400078e00ff */
[----:B------:R-:W-:Y:S01]  /*0080*/  IMAD.MOV.U32 R10, RZ, RZ, RZ ;  /* 0x000000ffff0a7224 */ /* 0x000fe200078e00ff */
[----:B------:R-:W0:Y:S04]  /*0090*/  S2R R14, SR_TID.X ;  /* 0x00000000000e7919 */ /* 0x000e280000002100 */
[----:B------:R-:W1:Y:S04]  /*00a0*/  S2R R3, SR_CTAID.X ;  /* 0x0000000000037919 */ /* 0x000e680000002500 */
[----:B------:R-:W3:Y:S01]  /*00b0*/  LDG.E R24, [R4.64+0x4] ;  /* 0x0000040404187981 */ /* 0x000ee2000c1e1900 */
[----:B0-----:R-:W-:-:S02]  /*00c0*/  SHF.R.U32.HI R12, RZ, 0x1, R14 ;  /* 0x00000001ff0c7819 */ /* 0x001fc4000001160e */
[----:B------:R-:W-:Y:S01]  /*00d0*/  LOP3.LUT P0, R2, R14, 0x1, RZ, 0xc0, !PT ;  /* 0x000000010e027812 */ /* 0x000fe2000780c0ff */
[----:B-1----:R-:W-:Y:S01]  /*00e0*/  IMAD.SHL.U32 R3, R3, 0x40, RZ ;  /* 0x0000004003037824 */ /* 0x002fe200078e00ff */
[----:B------:R-:W-:-:S03]  /*00f0*/  SGXT.U32 R12, R12, 0x6 ;  /* 0x000000060c0c781a */ /* 0x000fc60000000000 */
[----:B------:R-:W-:Y:S01]  /*0100*/  IMAD.SHL.U32 R17, R2, 0x2, RZ ;  /* 0x0000000202117824 */ /* 0x000fe200078e00ff */
[----:B------:R-:W-:-:S04]  /*0110*/  LOP3.LUT R6, R3, R12, RZ, 0xfc, !PT ;  /* 0x0000000c03067212 */ /* 0x000fc800078efcff */
[C---:B------:R-:W-:Y:S01]  /*0120*/  ISETP.GE.AND P1, PT, R6.reuse, 0x800, PT ;  /* 0x000008000600780c */ /* 0x040fe20003f26270 */
[----:B------:R-:W-:-:S04]  /*0130*/  IMAD.SHL.U32 R7, R6, 0x4, RZ ;  /* 0x0000000406077824 */ /* 0x000fc800078e00ff */
[----:B------:R-:W-:-:S06]  /*0140*/  IMAD.WIDE R6, R7, R8, c[0x0][0x170] ;  /* 0x00005c0007067625 */ /* 0x000fcc00078e0208 */
[----:B------:R-:W-:-:S05]  /*0150*/  IMAD.WIDE.U32 R8, R17, 0x2, R6 ;  /* 0x0000000211087825 */ /* 0x000fca00078e0006 */
[----:B------:R-:W4:Y:S01]  /*0160*/  @!P1 LDG.E R10, [R8.64] ;  /* 0x00000004080a9981 */ /* 0x000f22000c1e1900 */
[----:B--2---:R-:W-:-:S05]  /*0170*/  IMAD.WIDE R6, R0, R11, c[0x0][0x178] ;  /* 0x00005e0000067625 */ /* 0x004fca00078e020b */
[----:B------:R0:W2:Y:S04]  /*0180*/  LDG.E R11, [R6.64] ;  /* 0x00000004060b7981 */ /* 0x0000a8000c1e1900 */
[----:B------:R0:W5:Y:S01]  /*0190*/  LDG.E R20, [R6.64+0x4] ;  /* 0x0000040406147981 */ /* 0x000162000c1e1900 */
[----:B------:R-:W-:Y:S01]  /*01a0*/  SHF.R.U32.HI R31, RZ, 0x5, R14 ;  /* 0x00000005ff1f7819 */ /* 0x000fe2000001160e */
[----:B---3--:R-:W-:-:S03]  /*01b0*/  IMAD.SHL.U32 R24, R24, 0x4, RZ ;  /* 0x0000000418187824 */ /* 0x008fc600078e00ff */
[----:B------:R-:W-:Y:S02]  /*01c0*/  SGXT.U32 R31, R31, 0x2 ;  /* 0x000000021f1f781a */ /* 0x000fe40000000000 */
[----:B----4-:R-:W-:-:S05]  /*01d0*/  SEL R10, R10, RZ, !P1 ;  /* 0x000000ff0a0a7207 */ /* 0x010fca0004800000 */
[--C-:B------:R-:W-:Y:S02]  /*01e0*/  HADD2.F32 R15, -RZ, R10.reuse.H1_H1 ;  /* 0x3000000aff0f7230 */ /* 0x100fe40000004100 */
[----:B------:R-:W-:Y:S01]  /*01f0*/  HADD2.F32 R19, -RZ, R10.H0_H0 ;  /* 0x2000000aff137230 */ /* 0x000fe20000004100 */
[----:B------:R-:W-:Y:S02]  /*0200*/  FSEL R10, RZ, 1, P0 ;  /* 0x3f800000ff0a7808 */ /* 0x000fe40000000000 */
[----:B------:R-:W-:Y:S02]  /*0210*/  FMUL R16, RZ, R15 ;  /* 0x0000000fff107220 */ /* 0x000fe40000400000 */
[----:B------:R-:W-:Y:S02]  /*0220*/  FMUL R0, RZ, R19 ;  /* 0x00000013ff007220 */ /* 0x000fe40000400000 */
[-C--:B------:R-:W-:Y:S02]  /*0230*/  FFMA R8, R19, R10.reuse, R16 ;  /* 0x0000000a13087223 */ /* 0x080fe40000000010 */
[----:B------:R-:W-:-:S03]  /*0240*/  FFMA R9, R15, R10, R0 ;  /* 0x0000000a0f097223 */ /* 0x000fc60000000000 */
[----:B------:R-:W1:Y:S04]  /*0250*/  SHFL.BFLY PT, R23, R8, 0x1, 0x1f ;  /* 0x0c201f0008177f89 */ /* 0x000e6800000e0000 */
[----:B0-----:R-:W0:Y:S01]  /*0260*/  SHFL.BFLY PT, R6, R9, 0x1, 0x1f ;  /* 0x0c201f0009067f89 */ /* 0x001e2200000e0000 */
[----:B------:R-:W-:Y:S01]  /*0270*/  ISETP.EQ.U32.AND P0, PT, R2, 0x1, PT ;  /* 0x000000010200780c */ /* 0x000fe20003f02070 */
[----:B------:R-:W-:-:S05]  /*0280*/  IMAD.SHL.U32 R2, R14, 0x2, RZ ;  /* 0x000000020e027824 */ /* 0x000fca00078e00ff */
[----:B------:R-:W-:Y:S01]  /*0290*/  LOP3.LUT R2, R17, 0x3c, R2, 0xf8, !PT ;  /* 0x0000003c11027812 */ /* 0x000fe200078ef802 */
[----:B------:R-:W-:Y:S01]  /*02a0*/  IMAD.MOV.U32 R10, RZ, RZ, 0x1000 ;  /* 0x00001000ff0a7424 */ /* 0x000fe200078e00ff */
[----:B------:R-:W-:Y:S02]  /*02b0*/  SEL R13, RZ, 0x3f800000, !P0 ;  /* 0x3f800000ff0d7807 */ /* 0x000fe40004000000 */
[----:B------:R-:W-:Y:S02]  /*02c0*/  LOP3.LUT R21, R3, R2, RZ, 0xfc, !PT ;  /* 0x0000000203157212 */ /* 0x000fe400078efcff */
[C---:B------:R-:W-:Y:S02]  /*02d0*/  IADD3 R2, R24.reuse, -0x3, RZ ;  /* 0xfffffffd18027810 */ /* 0x040fe40007ffe0ff */
[----:B------:R-:W-:Y:S01]  /*02e0*/  IADD3 R26, R24, -0x1, RZ ;  /* 0xffffffff181a7810 */ /* 0x000fe20007ffe0ff */
[----:B------:R-:W-:Y:S01]  /*02f0*/  FFMA R16, R19, R13, R16 ;  /* 0x0000000d13107223 */ /* 0x000fe20000000010 */
[----:B------:R-:W-:-:S02]  /*0300*/  SHF.R.S32.HI R22, RZ, 0x1f, R3 ;  /* 0x0000001fff167819 */ /* 0x000fc40000011403 */
[----:B------:R-:W-:Y:S01]  /*0310*/  IADD3 R4, R24, -0x2, RZ ;  /* 0xfffffffe18047810 */ /* 0x000fe20007ffe0ff */
[----:B-1----:R-:W-:Y:S01]  /*0320*/  FADD R23, R8, R23 ;  /* 0x0000001708177221 */ /* 0x002fe20000000000 */
[----:B------:R-:W-:Y:S01]  /*0330*/  IADD3 R3, P1, R31, R2, RZ ;  /* 0x000000021f037210 */ /* 0x000fe20007f3e0ff */
[----:B0-----:R-:W-:Y:S01]  /*0340*/  FADD R17, R9, R6 ;  /* 0x0000000609117221 */ /* 0x001fe20000000000 */
[----:B------:R-:W-:Y:S02]  /*0350*/  IADD3 R33, P2, R31, R4, RZ ;  /* 0x000000041f217210 */ /* 0x000fe40007f5e0ff */
[----:B------:R-:W-:Y:S02]  /*0360*/  LEA.HI.X.SX32 R35, R2, RZ, 0x1, P1 ;  /* 0x000000ff02237211 */ /* 0x000fe400008f0eff */
[----:B------:R-:W-:Y:S01]  /*0370*/  LEA.HI.X.SX32 R29, R4, RZ, 0x1, P2 ;  /* 0x000000ff041d7211 */ /* 0x000fe200010f0eff */
[----:B------:R-:W-:Y:S01]  /*0380*/  IMAD.SHL.U32 R14, R14, 0x8, RZ ;  /* 0x000000080e0e7824 */ /* 0x000fe200078e00ff */
[----:B------:R-:W-:Y:S01]  /*0390*/  STS [R12.X4], R23 ;  /* 0x000000170c007388 */ /* 0x000fe20000004800 */
[----:B--2---:R-:W-:Y:S01]  /*03a0*/  SHF.R.S32.HI R5, RZ, 0x1f, R11 ;  /* 0x0000001fff057819 */ /* 0x004fe2000001140b */
[C---:B------:R-:W-:Y:S01]  /*03b0*/  IMAD.WIDE R8, R11.reuse, R10, c[0x0][0x160] ;  /* 0x000058000b087625 */ /* 0x040fe200078e020a */
[----:B-----5:R-:W-:-:S04]  /*03c0*/  IADD3 R18, P0, -R11, R20, RZ ;  /* 0x000000140b127210 */ /* 0x020fc80007f1e1ff */
[----:B------:R-:W-:Y:S02]  /*03d0*/  LEA.HI.X.SX32 R20, R20, ~R5, 0x1, P0 ;  /* 0x8000000514147211 */ /* 0x000fe400000f0eff */
[----:B------:R-:W-:Y:S01]  /*03e0*/  IADD3 R19, P0, R31, R26, RZ ;  /* 0x0000001a1f137210 */ /* 0x000fe20007f1e0ff */
[----:B------:R-:W-:Y:S01]  /*03f0*/  IMAD.SHL.U32 R5, R21, 0x2, RZ ;  /* 0x0000000215057824 */ /* 0x000fe200078e00ff */
[-C--:B------:R-:W-:Y:S02]  /*0400*/  LEA R28, P6, R3, R8.reuse, 0xc ;  /* 0x00000008031c7211 */ /* 0x080fe400078c60ff */
[-C--:B------:R-:W-:Y:S02]  /*0410*/  LEA R2, P5, R19, R8.reuse, 0xc ;  /* 0x0000000813027211 */ /* 0x080fe400078a60ff */
[----:B------:R-:W-:Y:S02]  /*0420*/  LEA.HI.X.SX32 R27, R26, RZ, 0x1, P0 ;  /* 0x000000ff1a1b7211 */ /* 0x000fe400000f0eff */
[----:B------:R-:W-:-:S02]  /*0430*/  LEA R6, P1, R33, R8, 0xc ;  /* 0x0000000821067211 */ /* 0x000fc400078260ff */
[----:B------:R-:W-:Y:S02]  /*0440*/  IADD3 R4, P2, R5, R28, RZ ;  /* 0x0000001c05047210 */ /* 0x000fe40007f5e0ff */
[----:B------:R-:W-:Y:S02]  /*0450*/  IADD3 R2, P4, R2, R5, RZ ;  /* 0x0000000502027210 */ /* 0x000fe40007f9e0ff */
[----:B------:R-:W-:Y:S02]  /*0460*/  SHF.L.U64.HI R28, R21, 0x1, R22 ;  /* 0x00000001151c7819 */ /* 0x000fe40000010216 */
[----:B------:R-:W-:Y:S02]  /*0470*/  LEA.HI.X R25, R19, R9, R27, 0xc, P5 ;  /* 0x0000000913197211 */ /* 0x000fe400028f641b */
[----:B------:R-:W-:Y:S02]  /*0480*/  IADD3 R6, P3, R6, R5, RZ ;  /* 0x0000000506067210 */ /* 0x000fe40007f7e0ff */
[----:B------:R-:W-:-:S02]  /*0490*/  LEA.HI.X R7, R33, R9, R29, 0xc, P1 ;  /* 0x0000000921077211 */ /* 0x000fc400008f641d */
[C---:B------:R-:W-:Y:S02]  /*04a0*/  LEA.HI.X R5, R3.reuse, R9, R35, 0xc, P6 ;  /* 0x0000000903057211 */ /* 0x040fe400030f6423 */
[C---:B------:R-:W-:Y:S02]  /*04b0*/  ISETP.GT.U32.AND P0, PT, R3.reuse, -0x1, PT ;  /* 0xffffffff0300780c */ /* 0x040fe40003f04070 */
[----:B------:R-:W-:Y:S01]  /*04c0*/  ISETP.GE.U32.AND P1, PT, R3, R18, PT ;  /* 0x000000120300720c */ /* 0x000fe20003f26070 */
[----:B------:R-:W-:Y:S02]  /*04d0*/  IMAD.X R3, R25, 0x1, R28, P4 ;  /* 0x0000000119037824 */ /* 0x000fe400020e061c */
[----:B------:R-:W0:Y:S01]  /*04e0*/  SHFL.BFLY PT, R25, R16, 0x1, 0x1f ;  /* 0x0c201f0010197f89 */ /* 0x000e2200000e0000 */
[----:B------:R-:W-:Y:S01]  /*04f0*/  ISETP.GE.AND.EX P1, PT, R35, R20, PT, P1 ;  /* 0x000000142300720c */ /* 0x000fe20003f26310 */
[----:B------:R-:W-:Y:S01]  /*0500*/  IMAD.X R5, R28, 0x1, R5, P2 ;  /* 0x000000011c057824 */ /* 0x000fe200010e0605 */
[----:B------:R-:W-:-:S02]  /*0510*/  LOP3.LUT R26, R24, R31, RZ, 0xfc, !PT ;  /* 0x0000001f181a7212 */ /* 0x000fc400078efcff */
[----:B------:R-:W-:Y:S01]  /*0520*/  ISETP.GE.U32.AND P2, PT, R33, R18, PT ;  /* 0x000000122100720c */ /* 0x000fe20003f46070 */
[----:B------:R-:W-:Y:S01]  /*0530*/  IMAD.X R7, R7, 0x1, R28, P3 ;  /* 0x0000000107077824 */ /* 0x000fe200018e061c */
[----:B------:R-:W-:Y:S02]  /*0540*/  ISETP.GT.AND.EX P0, PT, R35, -0x1, !P1, P0 ;  /* 0xffffffff2300780c */ /* 0x000fe40004f04300 */
[----:B------:R-:W-:Y:S02]  /*0550*/  SHF.R.S32.HI R31, RZ, 0x1f, R24 ;  /* 0x0000001fff1f7819 */ /* 0x000fe40000011418 */
[----:B------:R-:W-:Y:S02]  /*0560*/  ISETP.LT.U32.AND P1, PT, R21, 0x800, PT ;  /* 0x000008001500780c */ /* 0x000fe40003f21070 */
[----:B------:R-:W-:Y:S02]  /*0570*/  LEA R24, P6, R26, R21, 0xb ;  /* 0x000000151a187211 */ /* 0x000fe400078c58ff */
[----:B------:R-:W-:-:S02]  /*0580*/  ISETP.GT.U32.AND P3, PT, R33, -0x1, PT ;  /* 0xffffffff2100780c */ /* 0x000fc40003f64070 */
[----:B------:R-:W-:Y:S02]  /*0590*/  ISETP.GE.AND.EX P2, PT, R29, R20, PT, P2 ;  /* 0x000000141d00720c */ /* 0x000fe40003f46320 */
[C---:B------:R-:W-:Y:S02]  /*05a0*/  ISETP.GE.U32.AND P4, PT, R19.reuse, R18, PT ;  /* 0x000000121300720c */ /* 0x040fe40003f86070 */
[----:B------:R-:W-:Y:S02]  /*05b0*/  LEA.HI.X R21, R26, R22, R31, 0xb, P6 ;  /* 0x000000161a157211 */ /* 0x000fe400030f5c1f */
[----:B------:R-:W-:Y:S02]  /*05c0*/  ISETP.LT.U32.AND.EX P0, PT, R22, RZ, P0, P1 ;  /* 0x000000ff1600720c */ /* 0x000fe40000701110 */
[----:B------:R-:W-:Y:S02]  /*05d0*/  ISETP.GT.U32.AND P5, PT, R19, -0x1, PT ;  /* 0xffffffff1300780c */ /* 0x000fe40003fa4070 */
[----:B------:R-:W-:-:S02]  /*05e0*/  ISETP.GT.AND.EX P3, PT, R29, -0x1, !P2, P3 ;  /* 0xffffffff1d00780c */ /* 0x000fc40005764330 */
[C---:B------:R-:W-:Y:S02]  /*05f0*/  ISETP.GE.U32.AND P6, PT, R26.reuse, R18, PT ;  /* 0x000000121a00720c */ /* 0x040fe40003fc6070 */
[-C--:B------:R-:W-:Y:S02]  /*0600*/  ISETP.GE.AND.EX P4, PT, R27, R20.reuse, PT, P4 ;  /* 0x000000141b00720c */ /* 0x080fe40003f86340 */
[----:B------:R-:W-:Y:S02]  /*0610*/  ISETP.GT.U32.AND P2, PT, R26, -0x1, PT ;  /* 0xffffffff1a00780c */ /* 0x000fe40003f44070 */
[----:B------:R-:W-:Y:S02]  /*0620*/  ISETP.GE.AND.EX P6, PT, R31, R20, PT, P6 ;  /* 0x000000141f00720c */ /* 0x000fe40003fc6360 */
[----:B------:R-:W-:Y:S01]  /*0630*/  ISETP.GT.AND.EX P4, PT, R27, -0x1, !P4, P5 ;  /* 0xffffffff1b00780c */ /* 0x000fe20006784350 */
[----:B0-----:R-:W-:Y:S01]  /*0640*/  FADD R27, R16, R25 ;  /* 0x00000019101b7221 */ /* 0x001fe20000000000 */
[----:B------:R-:W-:Y:S01]  /*0650*/  ISETP.LT.U32.AND.EX P3, PT, R22, RZ, P3, P1 ;  /* 0x000000ff1600720c */ /* 0x000fe20001f61110 */
[----:B------:R-:W-:Y:S01]  /*0660*/  IMAD.MOV.U32 R16, RZ, RZ, RZ ;  /* 0x000000ffff107224 */ /* 0x000fe200078e00ff */
[----:B------:R-:W-:-:S02]  /*0670*/  ISETP.GT.AND.EX P2, PT, R31, -0x1, !P6, P2 ;  /* 0xffffffff1f00780c */ /* 0x000fc40007744320 */
[----:B------:R-:W-:Y:S01]  /*0680*/  ISETP.LT.U32.AND.EX P4, PT, R22, RZ, P4, P1 ;  /* 0x000000ff1600720c */ /* 0x000fe20002781110 */
[C---:B------:R-:W-:Y:S01]  /*0690*/  IMAD.SHL.U32 R19, R24.reuse, 0x2, RZ ;  /* 0x0000000218137824 */ /* 0x040fe200078e00ff */
[----:B------:R-:W-:Y:S01]  /*06a0*/  SHF.L.U64.HI R21, R24, 0x1, R21 ;  /* 0x0000000118157819 */ /* 0x000fe20000010215 */
[----:B------:R-:W-:Y:S01]  /*06b0*/  IMAD.MOV.U32 R25, RZ, RZ, RZ ;  /* 0x000000ffff197224 */ /* 0x000fe200078e00ff */
[----:B------:R-:W-:Y:S01]  /*06c0*/  ISETP.LT.U32.AND.EX P1, PT, R22, RZ, P2, P1 ;  /* 0x000000ff1600720c */ /* 0x000fe20001721110 */
[----:B------:R0:W2:Y:S01]  /*06d0*/  @P0 LDG.E R16, [R4.64] ;  /* 0x0000000404100981 */ /* 0x0000a2000c1e1900 */
[----:B------:R-:W-:Y:S01]  /*06e0*/  LOP3.LUT R24, R14, 0xf8, RZ, 0xc0, !PT ;  /* 0x000000f80e187812 */ /* 0x000fe200078ec0ff */
[----:B------:R-:W-:Y:S02]  /*06f0*/  IMAD.MOV.U32 R20, RZ, RZ, RZ ;  /* 0x000000ffff147224 */ /* 0x000fe400078e00ff */
[----:B------:R-:W-:Y:S06]  /*0700*/  BAR.SYNC 0x0 ;  /* 0x0000000000007b1d */ /* 0x000fec0000000000 */
[----:B------:R-:W-:Y:S01]  /*0710*/  IADD3 R8, P5, R8, R19, RZ ;  /* 0x0000001308087210 */ /* 0x000fe20007fbe0ff */
[----:B------:R1:W3:Y:S01]  /*0720*/  @P3 LDG.E R25, [R6.64] ;  /* 0x0000000406193981 */ /* 0x0002e2000c1e1900 */
[----:B------:R-:W-:-:S03]  /*0730*/  IMAD.MOV.U32 R18, RZ, RZ, RZ ;  /* 0x000000ffff127224 */ /* 0x000fc600078e00ff */
[----:B------:R-:W-:Y:S01]  /*0740*/  LDS.64 R22, [R24] ;  /* 0x0000000018167984 */ /* 0x000fe20000000a00 */
[----:B------:R-:W-:-:S03]  /*0750*/  IMAD.X R9, R9, 0x1, R21, P5 ;  /* 0x0000000109097824 */ /* 0x000fc600028e0615 */
[----:B------:R-:W-:Y:S06]  /*0760*/  BAR.SYNC 0x0 ;  /* 0x0000000000007b1d */ /* 0x000fec0000000000 */
[----:B------:R-:W-:Y:S04]  /*0770*/  STS [R12.X4], R17 ;  /* 0x000000110c007388 */ /* 0x000fe80000004800 */
[----:B------:R-:W-:Y:S06]  /*0780*/  BAR.SYNC 0x0 ;  /* 0x0000000000007b1d */ /* 0x000fec0000000000 */
[----:B------:R2:W4:Y:S04]  /*0790*/  @P4 LDG.E R20, [R2.64] ;  /* 0x0000000402144981 */ /* 0x000528000c1e1900 */
[----:B0-----:R-:W-:Y:S04]  /*07a0*/  LDS.64 R4, [R24] ;  /* 0x0000000018047984 */ /* 0x001fe80000000a00 */
[----:B------:R-:W-:Y:S06]  /*07b0*/  BAR.SYNC 0x0 ;  /* 0x0000000000007b1d */ /* 0x000fec0000000000 */
[----:B------:R-:W-:Y:S04]  /*07c0*/  STS [R12.X4], R27 ;  /* 0x0000001b0c007388 */ /* 0x000fe80000004800 */
[----:B------:R-:W-:Y:S06]  /*07d0*/  BAR.SYNC 0x0 ;  /* 0x0000000000007b1d */ /* 0x000fec0000000000 */
[----:B------:R4:W5:Y:S01]  /*07e0*/  @P1 LDG.E R18, [R8.64] ;  /* 0x0000000408121981 */ /* 0x000962000c1e1900 */
[----:B------:R-:W-:-:S03]  /*07f0*/  FFMA R29, R15, R13, R0 ;  /* 0x0000000d0f1d7223 */ /* 0x000fc60000000000 */
[----:B-1----:R-:W-:Y:S04]  /*0800*/  LDS.64 R6, [R24] ;  /* 0x0000000018067984 */ /* 0x002fe80000000a00 */
[----:B------:R-:W0:Y:S02]  /*0810*/  SHFL.BFLY PT, R0, R29, 0x1, 0x1f ;  /* 0x0c201f001d007f89 */ /* 0x000e2400000e0000 */
[----:B0-----:R-:W-:Y:S02]  /*0820*/  FADD R13, R29, R0 ;  /* 0x000000001d0d7221 */ /* 0x001fe40000000000 */
[----:B------:R-:W-:Y:S06]  /*0830*/  BAR.SYNC 0x0 ;  /* 0x0000000000007b1d */ /* 0x000fec0000000000 */
[----:B------:R-:W-:Y:S04]  /*0840*/  STS [R12.X4], R13 ;  /* 0x0000000d0c007388 */ /* 0x000fe80000004800 */
[----:B------:R-:W-:Y:S06]  /*0850*/  BAR.SYNC 0x0 ;  /* 0x0000000000007b1d */ /* 0x000fec0000000000 */
[----:B------:R-:W0:Y:S01]  /*0860*/  LDS.64 R14, [R24] ;  /* 0x00000000180e7984 */ /* 0x000e220000000a00 */
[----:B------:R-:W-:-:S04]  /*0870*/  IMAD.WIDE R10, R11, R10, c[0x0][0x168] ;  /* 0x00005a000b0a7625 */ /* 0x000fc800078e020a */
[--C-:B--2---:R-:W-:Y:S02]  /*0880*/  HADD2.F32 R3, -RZ, R16.reuse.H0_H0 ;  /* 0x20000010ff037230 */ /* 0x104fe40000004100 */
[----:B------:R-:W-:-:S03]  /*0890*/  HADD2.F32 R0, -RZ, R16.H1_H1 ;  /* 0x30000010ff007230 */ /* 0x000fc60000004100 */
[----:B------:R-:W-:Y:S02]  /*08a0*/  FFMA R22, R3, R22, RZ ;  /* 0x0000001603167223 */ /* 0x000fe400000000ff */
[----:B------:R-:W-:Y:S01]  /*08b0*/  FFMA R23, R0, R23, RZ ;  /* 0x0000001700177223 */ /* 0x000fe200000000ff */
[--C-:B---3--:R-:W-:Y:S02]  /*08c0*/  HADD2.F32 R3, -RZ, R25.reuse.H0_H0 ;  /* 0x20000019ff037230 */ /* 0x108fe40000004100 */
[----:B------:R-:W-:-:S03]  /*08d0*/  HADD2.F32 R2, -RZ, R25.H1_H1 ;  /* 0x30000019ff027230 */ /* 0x000fc60000004100 */
[----:B------:R-:W-:Y:S02]  /*08e0*/  FFMA R4, R3, R4, R22 ;  /* 0x0000000403047223 */ /* 0x000fe40000000016 */
[----:B------:R-:W-:Y:S01]  /*08f0*/  FFMA R5, R2, R5, R23 ;  /* 0x0000000502057223 */ /* 0x000fe20000000017 */
[--C-:B----4-:R-:W-:Y:S02]  /*0900*/  HADD2.F32 R9, -RZ, R20.reuse.H0_H0 ;  /* 0x20000014ff097230 */ /* 0x110fe40000004100 */
[----:B------:R-:W-:-:S03]  /*0910*/  HADD2.F32 R20, -RZ, R20.H1_H1 ;  /* 0x30000014ff147230 */ /* 0x000fc60000004100 */
[----:B------:R-:W-:Y:S02]  /*0920*/  FFMA R4, R9, R6, R4 ;  /* 0x0000000609047223 */ /* 0x000fe40000000004 */
[----:B------:R-:W-:Y:S01]  /*0930*/  FFMA R5, R20, R7, R5 ;  /* 0x0000000714057223 */ /* 0x000fe20000000005 */
[--C-:B-----5:R-:W-:Y:S02]  /*0940*/  HADD2.F32 R3, -RZ, R18.reuse.H0_H0 ;  /* 0x20000012ff037230 */ /* 0x120fe40000004100 */
[----:B------:R-:W-:-:S03]  /*0950*/  HADD2.F32 R18, -RZ, R18.H1_H1 ;  /* 0x30000012ff127230 */ /* 0x000fc60000004100 */
[----:B0-----:R-:W-:Y:S02]  /*0960*/  FFMA R3, R3, R14, R4 ;  /* 0x0000000e03037223 */ /* 0x001fe40000000004 */
[----:B------:R-:W-:Y:S02]  /*0970*/  FFMA R15, R18, R15, R5 ;  /* 0x0000000f120f7223 */ /* 0x000fe40000000005 */
[----:B------:R-:W-:Y:S02]  /*0980*/  FADD R0, RZ, -R3 ;  /* 0x80000003ff007221 */ /* 0x000fe40000000000 */
[----:B------:R-:W-:Y:S02]  /*0990*/  FADD R2, RZ, -R15 ;  /* 0x8000000fff027221 */ /* 0x000fe40000000000 */
[----:B------:R-:W-:Y:S02]  /*09a0*/  FMUL R0, R0, 1.4426950216293334961 ;  /* 0x3fb8aa3b00007820 */ /* 0x000fe40000400000 */
[----:B------:R-:W-:-:S03]  /*09b0*/  FMUL R4, R2, 1.4426950216293334961 ;  /* 0x3fb8aa3b02047820 */ /* 0x000fc60000400000 */
[----:B------:R-:W-:Y:S02]  /*09c0*/  FSETP.GEU.AND P0, PT, R0, -126, PT ;  /* 0xc2fc00000000780b */ /* 0x000fe40003f0e000 */
[----:B------:R-:W-:-:S11]  /*09d0*/  FSETP.GEU.AND P2, PT, R4, -126, PT ;  /* 0xc2fc00000400780b */ /* 0x000fd60003f4e000 */
[----:B------:R-:W-:Y:S02]  /*09e0*/  @!P0 FMUL R0, R0, 0.5 ;  /* 0x3f00000000008820 */ /* 0x000fe40000400000 */
[----:B------:R-:W-:Y:S02]  /*09f0*/  @!P2 FMUL R4, R4, 0.5 ;  /* 0x3f0000000404a820 */ /* 0x000fe40000400000 */
[----:B------:R-:W0:Y:S08]  /*0a00*/  MUFU.EX2 R2, R0 ;  /* 0x0000000000027308 */ /* 0x000e300000000800 */
[----:B------:R-:W1:Y:S01]  /*0a10*/  MUFU.EX2 R5, R4 ;  /* 0x0000000400057308 */ /* 0x000e620000000800 */
[----:B0-----:R-:W-:-:S04]  /*0a20*/  @!P0 FMUL R2, R2, R2 ;  /* 0x0000000202028220 */ /* 0x001fc80000400000 */
[----:B------:R-:W-:Y:S01]  /*0a30*/  FADD R6, R2, 1 ;  /* 0x3f80000002067421 */ /* 0x000fe20000000000 */
[----:B-1----:R-:W-:-:S04]  /*0a40*/  @!P2 FMUL R5, R5, R5 ;  /* 0x000000050505a220 */ /* 0x002fc80000400000 */
[----:B------:R-:W-:Y:S01]  /*0a50*/  FADD R5, R5, 1 ;  /* 0x3f80000005057421 */ /* 0x000fe20000000000 */
[----:B------:R-:W-:-:S04]  /*0a60*/  FSETP.GT.AND P0, PT, R6, 8.50705917302346158658e+37, PT ;  /* 0x7e8000000600780b */ /* 0x000fc80003f04000 */
[----:B------:R-:W-:-:S09]  /*0a70*/  FSETP.GT.AND P2, PT, R5, 8.50705917302346158658e+37, PT ;  /* 0x7e8000000500780b */ /* 0x000fd20003f44000 */
[----:B------:R-:W-:-:S04]  /*0a80*/  @P0 FMUL R6, R6, 0.25 ;  /* 0x3e80000006060820 */ /* 0x000fc80000400000 */
[----:B------:R-:W-:Y:S02]  /*0a90*/  @P2 FMUL R5, R5, 0.25 ;  /* 0x3e80000005052820 */ /* 0x000fe40000400000 */
[----:B------:R-:W0:Y:S01]  /*0aa0*/  MUFU.RCP R6, R6 ;  /* 0x0000000600067308 */ /* 0x000e220000001000 */
[----:B------:R-:W-:-:S07]  /*0ab0*/  IMAD.MOV.U32 R2, RZ, RZ, 0x3e800000 ;  /* 0x3e800000ff027424 */ /* 0x000fce00078e00ff */
[----:B------:R-:W1:Y:S01]  /*0ac0*/  MUFU.RCP R5, R5 ;  /* 0x0000000500057308 */ /* 0x000e620000001000 */
[C---:B------:R-:W-:Y:S02]  /*0ad0*/  FSEL R7, R2.reuse, 1, P0 ;  /* 0x3f80000002077808 */ /* 0x040fe40000000000 */
[----:B------:R-:W-:-:S03]  /*0ae0*/  FSEL R2, R2, 1, P2 ;  /* 0x3f80000002027808 */ /* 0x000fc60001000000 */
[----:B0-----:R-:W-:-:S04]  /*0af0*/  FMUL R0, R6, R7 ;  /* 0x0000000706007220 */ /* 0x001fc80000400000 */
[----:B------:R-:W-:Y:S01]  /*0b00*/  FMUL R0, R3, R0 ;  /* 0x0000000003007220 */ /* 0x000fe20000400000 */
[----:B-1----:R-:W-:Y:S01]  /*0b10*/  FMUL R4, R5, R2 ;  /* 0x0000000205047220 */ /* 0x002fe20000400000 */
[----:B------:R-:W-:-:S03]  /*0b20*/  IADD3 R2, P0, R10, R19, RZ ;  /* 0x000000130a027210 */ /* 0x000fc60007f1e0ff */
[----:B------:R-:W-:Y:S02]  /*0b30*/  FMUL R15, R15, R4 ;  /* 0x000000040f0f7220 */ /* 0x000fe40000400000 */
[----:B------:R-:W-:-:S03]  /*0b40*/  IMAD.X R3, R11, 0x1, R21, P0 ;  /* 0x000000010b037824 */ /* 0x000fc600000e0615 */
[----:B------:R-:W-:Y:S01]  /*0b50*/  F2FP.PACK_AB R15, R15, R0 ;  /* 0x000000000f0f723e */ /* 0x000fe200000000ff */
[----:B------:R-:W-:Y:S06]  /*0b60*/  @!P1 EXIT ;  /* 0x000000000000994d */ /* 0x000fec0003800000 */
[----:B------:R-:W-:Y:S01]  /*0b70*/  STG.E [R2.64], R15 ;  /* 0x0000000f02007986 */ /* 0x000fe2000c101904 */
[----:B------:R-:W-:Y:S05]  /*0b80*/  EXIT ;  /* 0x000000000000794d */ /* 0x000fea0003800000 */
.L_x_0:
[----:B------:R-:W-:-:S00]  /*0b90*/  BRA `(.L_x_0) ;  /* 0xfffffff000007947 */ /* 0x000fc0000383ffff */
[----:B------:R-:W-:-:S00]  /*0ba0*/  NOP ;  /* 0x0000000000007918 */ /* 0x000fc00000000000 */
        /* <DEDUP_REMOVED lines=13> */
.L_x_1:


//--------------------- .nv.shared.causal_conv1d_fwd_kernel --------------------------
	.section	.nv.shared.causal_conv1d_fwd_kernel,"aw",@nobits
	.align	16
